	.headerflags	@"EF_CUDA_TEXMODE_UNIFIED EF_CUDA_64BIT_ADDRESS EF_CUDA_ACCELERATORS EF_CUDA_SM90 EF_CUDA_VIRTUAL_SM(EF_CUDA_SM90)"
	.elftype	@"ET_EXEC"


//--------------------- .nv.info                  --------------------------
	.section	.nv.info,"",@"SHT_CUDA_INFO"
	.align	4


	//----- nvinfo : EIATTR_REGCOUNT
	.align		4
        /*0000*/ 	.byte	0x04, 0x2f
        /*0002*/ 	.short	(.L_3 - .L_2)
	.align		4
.L_2:
        /*0004*/ 	.word	index@(triton_red_fused__weight_norm_interface_clamp_min_div_linalg_vector_norm_12)
        /*0008*/ 	.word	0x00000016


	//----- nvinfo : EIATTR_MIN_STACK_SIZE
	.align		4
.L_3:
        /*000c*/ 	.byte	0x04, 0x12
        /*000e*/ 	.short	(.L_5 - .L_4)
	.align		4
.L_4:
        /*0010*/ 	.word	index@(triton_red_fused__weight_norm_interface_clamp_min_div_linalg_vector_norm_12)
        /*0014*/ 	.word	0x00000000


	//----- nvinfo : EIATTR_FRAME_SIZE
	.align		4
.L_5:
        /*0018*/ 	.byte	0x04, 0x11
        /*001a*/ 	.short	(.L_7 - .L_6)
	.align		4
.L_6:
        /*001c*/ 	.word	index@(triton_red_fused__weight_norm_interface_clamp_min_div_linalg_vector_norm_12)
        /*0020*/ 	.word	0x00000000


	//----- nvinfo : EIATTR_MIN_STACK_SIZE
	.align		4
.L_7:
        /*0024*/ 	.byte	0x04, 0x12
        /*0026*/ 	.short	(.L_9 - .L_8)
	.align		4
.L_8:
        /*0028*/ 	.word	index@(triton_red_fused__weight_norm_interface_clamp_min_div_linalg_vector_norm_12)
        /*002c*/ 	.word	0x00000000
.L_9:


//--------------------- .nv.info.triton_red_fused__weight_norm_interface_clamp_min_div_linalg_vector_norm_12 --------------------------
	.section	.nv.info.triton_red_fused__weight_norm_interface_clamp_min_div_linalg_vector_norm_12,"",@"SHT_CUDA_INFO"
	.sectionflags	@""
	.align	4


	//----- nvinfo : EIATTR_CUDA_API_VERSION
	.align		4
        /*0000*/ 	.byte	0x04, 0x37
        /*0002*/ 	.short	(.L_11 - .L_10)
.L_10:
        /*0004*/ 	.word	0x0000007c


	//----- nvinfo : EIATTR_KPARAM_INFO
	.align		4
.L_11:
        /*0008*/ 	.byte	0x04, 0x17
        /*000a*/ 	.short	(.L_13 - .L_12)
.L_12:
        /*000c*/ 	.word	0x00000000
        /*0010*/ 	.short	0x0006
        /*0012*/ 	.short	0x0030
        /*0014*/ 	.byte	0x00, 0xf0, 0x11, 0x00


	//----- nvinfo : EIATTR_KPARAM_INFO
	.align		4
.L_13:
        /*0018*/ 	.byte	0x04, 0x17
        /*001a*/ 	.short	(.L_15 - .L_14)
.L_14:
        /*001c*/ 	.word	0x00000000
        /*0020*/ 	.short	0x0005
        /*0022*/ 	.short	0x0028
        /*0024*/ 	.byte	0x00, 0xf4, 0x21, 0x00


	//----- nvinfo : EIATTR_KPARAM_INFO
	.align		4
.L_15:
        /*0028*/ 	.byte	0x04, 0x17
        /*002a*/ 	.short	(.L_17 - .L_16)
.L_16:
        /*002c*/ 	.word	0x00000000
        /*0030*/ 	.short	0x0004
        /*0032*/ 	.short	0x0020
        /*0034*/ 	.byte	0x00, 0xf4, 0x21, 0x00


	//----- nvinfo : EIATTR_KPARAM_INFO
	.align		4
.L_17:
        /*0038*/ 	.byte	0x04, 0x17
        /*003a*/ 	.short	(.L_19 - .L_18)
.L_18:
        /*003c*/ 	.word	0x00000000
        /*0040*/ 	.short	0x0003
        /*0042*/ 	.short	0x0018
        /*0044*/ 	.byte	0x00, 0xf4, 0x21, 0x00


	//----- nvinfo : EIATTR_KPARAM_INFO
	.align		4
.L_19:
        /*0048*/ 	.byte	0x04, 0x17
        /*004a*/ 	.short	(.L_21 - .L_20)
.L_20:
        /*004c*/ 	.word	0x00000000
        /*0050*/ 	.short	0x0002
        /*0052*/ 	.short	0x0010
        /*0054*/ 	.byte	0x00, 0xf4, 0x21, 0x00


	//----- nvinfo : EIATTR_KPARAM_INFO
	.align		4
.L_21:
        /*0058*/ 	.byte	0x04, 0x17
        /*005a*/ 	.short	(.L_23 - .L_22)
.L_22:
        /*005c*/ 	.word	0x00000000
        /*0060*/ 	.short	0x0001
        /*0062*/ 	.short	0x0008
        /*0064*/ 	.byte	0x00, 0xf4, 0x21, 0x00


	//----- nvinfo : EIATTR_KPARAM_INFO
	.align		4
.L_23:
        /*0068*/ 	.byte	0x04, 0x17
        /*006a*/ 	.short	(.L_25 - .L_24)
.L_24:
        /*006c*/ 	.word	0x00000000
        /*0070*/ 	.short	0x0000
        /*0072*/ 	.short	0x0000
        /*0074*/ 	.byte	0x00, 0xf4, 0x21, 0x00


	//----- nvinfo : EIATTR_SPARSE_MMA_MASK
	.align		4
.L_25:
        /*0078*/ 	.byte	0x03, 0x50
        /*007a*/ 	.short	0x0000


	//----- nvinfo : EIATTR_MAXREG_COUNT
	.align		4
        /*007c*/ 	.byte	0x03, 0x1b
        /*007e*/ 	.short	0x0080


	//----- nvinfo : EIATTR_COOP_GROUP_MASK_REGIDS
	.align		4
        /*0080*/ 	.byte	0x04, 0x29
        /*0082*/ 	.short	(.L_27 - .L_26)


	//   ....[0]....
.L_26:
        /*0084*/ 	.word	0xffffffff


	//   ....[1]....
        /*0088*/ 	.word	0xffffffff


	//   ....[2]....
        /*008c*/ 	.word	0xffffffff


	//   ....[3]....
        /*0090*/ 	.word	0xffffffff


	//   ....[4]....
        /*0094*/ 	.word	0xffffffff


	//   ....[5]....
        /*0098*/ 	.word	0xffffffff


	//   ....[6]....
        /*009c*/ 	.word	0xffffffff


	//   ....[7]....
        /*00a0*/ 	.word	0xffffffff


	//   ....[8]....
        /*00a4*/ 	.word	0xffffffff


	//   ....[9]....
        /*00a8*/ 	.word	0xffffffff


	//   ....[10]....
        /*00ac*/ 	.word	0xffffffff


	//   ....[11]....
        /*00b0*/ 	.word	0xffffffff


	//   ....[12]....
        /*00b4*/ 	.word	0xffffffff


	//   ....[13]....
        /*00b8*/ 	.word	0xffffffff


	//   ....[14]....
        /*00bc*/ 	.word	0xffffffff


	//   ....[15]....
        /*00c0*/ 	.word	0xffffffff


	//   ....[16]....
        /*00c4*/ 	.word	0xffffffff


	//   ....[17]....
        /*00c8*/ 	.word	0xffffffff


	//----- nvinfo : EIATTR_COOP_GROUP_INSTR_OFFSETS
	.align		4
.L_27:
        /*00cc*/ 	.byte	0x04, 0x28
        /*00ce*/ 	.short	(.L_29 - .L_28)


	//   ....[0]....
.L_28:
        /*00d0*/ 	.word	0x00000150


	//   ....[1]....
        /*00d4*/ 	.word	0x00000170


	//   ....[2]....
        /*00d8*/ 	.word	0x000001a0


	//   ....[3]....
        /*00dc*/ 	.word	0x000001c0


	//   ....[4]....
        /*00e0*/ 	.word	0x000001e0


	//   ....[5]....
        /*00e4*/ 	.word	0x00000240


	//   ....[6]....
        /*00e8*/ 	.word	0x00000260


	//   ....[7]....
        /*00ec*/ 	.word	0x00000280


	//   ....[8]....
        /*00f0*/ 	.word	0x000002a0


	//   ....[9]....
        /*00f4*/ 	.word	0x00000450


	//   ....[10]....
        /*00f8*/ 	.word	0x00000470


	//   ....[11]....
        /*00fc*/ 	.word	0x00000490


	//   ....[12]....
        /*0100*/ 	.word	0x000004b0


	//   ....[13]....
        /*0104*/ 	.word	0x000004e0


	//   ....[14]....
        /*0108*/ 	.word	0x00000560


	//   ....[15]....
        /*010c*/ 	.word	0x00000580


	//   ....[16]....
        /*0110*/ 	.word	0x000005a0


	//   ....[17]....
        /*0114*/ 	.word	0x000005c0


	//----- nvinfo : EIATTR_EXIT_INSTR_OFFSETS
	.align		4
.L_29:
        /*0118*/ 	.byte	0x04, 0x1c
        /*011a*/ 	.short	(.L_31 - .L_30)


	//   ....[0]....
.L_30:
        /*011c*/ 	.word	0x000007c0


	//----- nvinfo : EIATTR_REQNTID
	.align		4
.L_31:
        /*0120*/ 	.byte	0x04, 0x10
        /*0122*/ 	.short	(.L_33 - .L_32)
.L_32:
        /*0124*/ 	.word	0x00000200
        /*0128*/ 	.word	0x00000001
        /*012c*/ 	.word	0x00000001


	//----- nvinfo : EIATTR_CBANK_PARAM_SIZE
	.align		4
.L_33:
        /*0130*/ 	.byte	0x03, 0x19
        /*0132*/ 	.short	0x0034


	//----- nvinfo : EIATTR_PARAM_CBANK
	.align		4
        /*0134*/ 	.byte	0x04, 0x0a
        /*0136*/ 	.short	(.L_35 - .L_34)
	.align		4
.L_34:
        /*0138*/ 	.word	index@(.nv.constant0.triton_red_fused__weight_norm_interface_clamp_min_div_linalg_vector_norm_12)
        /*013c*/ 	.short	0x0210
        /*013e*/ 	.short	0x0034


	//----- nvinfo : EIATTR_SW_WAR
	.align		4
.L_35:
        /*0140*/ 	.byte	0x04, 0x36
        /*0142*/ 	.short	(.L_37 - .L_36)
.L_36:
        /*0144*/ 	.word	0x00000008
.L_37:


//--------------------- .nv.callgraph             --------------------------
	.section	.nv.callgraph,"",@"SHT_CUDA_CALLGRAPH"
	.align	4
	.sectionentsize	8
	.align		4
        /*0000*/ 	.word	0x00000000
	.align		4
        /*0004*/ 	.word	0xffffffff
	.align		4
        /*0008*/ 	.word	0x00000000
	.align		4
        /*000c*/ 	.word	0xfffffffe
	.align		4
        /*0010*/ 	.word	0x00000000
	.align		4
        /*0014*/ 	.word	0xfffffffd
	.align		4
        /*0018*/ 	.word	0x00000000
	.align		4
        /*001c*/ 	.word	0xfffffffc


//--------------------- .nv.constant4             --------------------------
	.section	.nv.constant4,"a",@progbits
	.align	8
	.align		8
.nv.constant4:
        /*0000*/ 	.dword	_$_str
	.align		8
        /*0008*/ 	.dword	_$_str_$_2


//--------------------- .text.triton_red_fused__weight_norm_interface_clamp_min_div_linalg_vector_norm_12 --------------------------
	.section	.text.triton_red_fused__weight_norm_interface_clamp_min_div_linalg_vector_norm_12,"ax",@progbits
	.sectionflags	@"SHF_BARRIERS=1"
	.align	128
        .global         triton_red_fused__weight_norm_interface_clamp_min_div_linalg_vector_norm_12
        .type           triton_red_fused__weight_norm_interface_clamp_min_div_linalg_vector_norm_12,@function
        .size           triton_red_fused__weight_norm_interface_clamp_min_div_linalg_vector_norm_12,(.L_x_1 - triton_red_fused__weight_norm_interface_clamp_min_div_linalg_vector_norm_12)
        .other          triton_red_fused__weight_norm_interface_clamp_min_div_linalg_vector_norm_12,@"STO_CUDA_ENTRY STV_DEFAULT"
triton_red_fused__weight_norm_interface_clamp_min_div_linalg_vector_norm_12:
.text.triton_red_fused__weight_norm_interface_clamp_min_div_linalg_vector_norm_12:
[----:B------:R-:W-:Y:S01]  /*0000*/  LDC R1, c[0x0][0x28] ;  /* 0x00000a00ff017b82 */ /* 0x000fe20000000800 */
[----:B------:R-:W1:Y:S07]  /*0010*/  S2R R13, SR_TID.X ;  /* 0x00000000000d7919 */ /* 0x000e6e0000002100 */
[----:B------:R-:W2:Y:S01]  /*0020*/  LDC.64 R8, c[0x0][0x220] ;  /* 0x00008800ff087b82 */ /* 0x000ea20000000a00 */
[----:B------:R-:W-:Y:S01]  /*0030*/  ULDC.64 UR6, c[0x0][0x208] ;  /* 0x0000820000067ab9 */ /* 0x000fe20000000a00 */
[----:B-1----:R-:W-:-:S04]  /*0040*/  SHF.L.U32 R2, R13, 0x2, RZ ;  /* 0x000000020d027819 */ /* 0x002fc800000006ff */
[----:B------:R-:W-:-:S05]  /*0050*/  LOP3.LUT R0, R2, 0x7fc, RZ, 0xc0, !PT ;  /* 0x000007fc02007812 */ /* 0x000fca00078ec0ff */
[----:B--2---:R-:W-:-:S05]  /*0060*/  IMAD.WIDE.U32 R8, R0, 0x4, R8 ;  /* 0x0000000400087825 */ /* 0x004fca00078e0008 */
[----:B------:R-:W2:Y:S01]  /*0070*/  LDG.E.EL.128 R4, desc[UR6][R8.64] ;  /* 0x0000000608047981 */ /* 0x000ea2000c2e1d00 */
[----:B------:R-:W1:Y:S01]  /*0080*/  S2UR UR5, SR_CgaCtaId ;  /* 0x00000000000579c3 */ /* 0x000e620000008800 */
[C---:B------:R-:W-:Y:S01]  /*0090*/  LOP3.LUT P2, RZ, R13.reuse, 0x1f, RZ, 0xc0, !PT ;  /* 0x0000001f0dff7812 */ /* 0x040fe2000784c0ff */
[----:B------:R-:W-:Y:S01]  /*00a0*/  UMOV UR4, 0x400 ;  /* 0x0000040000047882 */ /* 0x000fe20000000000 */
[C---:B------:R-:W-:Y:S02]  /*00b0*/  ISETP.GE.AND P1, PT, R13.reuse, 0x10, PT ;  /* 0x000000100d00780c */ /* 0x040fe40003f26270 */
[C---:B------:R-:W-:Y:S02]  /*00c0*/  LOP3.LUT P0, RZ, R13.reuse, 0xf, RZ, 0xc0, !PT ;  /* 0x0000000f0dff7812 */ /* 0x040fe4000780c0ff */
[C---:B------:R-:W-:Y:S01]  /*00d0*/  LOP3.LUT P4, RZ, R13.reuse, 0x1ff, RZ, 0xc0, !PT ;  /* 0x000001ff0dff7812 */ /* 0x040fe2000788c0ff */
[----:B------:R-:W3:Y:S01]  /*00e0*/  LDC.64 R14, c[0x0][0x228] ;  /* 0x00008a00ff0e7b82 */ /* 0x000ee20000000a00 */
[----:B------:R-:W-:Y:S01]  /*00f0*/  ISETP.LT.AND P0, PT, R13, 0x10, !P0 ;  /* 0x000000100d00780c */ /* 0x000fe20004701270 */
[----:B-1----:R-:W-:Y:S01]  /*0100*/  UPRMT UR4, UR5, 0x654, UR4 ;  /* 0x0000065405047896 */ /* 0x002fe20008000004 */
[----:B--2---:R-:W-:-:S04]  /*0110*/  FMUL R5, R5, R5 ;  /* 0x0000000505057220 */ /* 0x004fc80000400000 */
[----:B------:R-:W-:-:S04]  /*0120*/  FFMA R5, R4, R4, R5 ;  /* 0x0000000404057223 */ /* 0x000fc80000000005 */
[----:B------:R-:W-:-:S04]  /*0130*/  FFMA R6, R6, R6, R5 ;  /* 0x0000000606067223 */ /* 0x000fc80000000005 */
[----:B------:R-:W-:-:S05]  /*0140*/  FFMA R6, R7, R7, R6 ;  /* 0x0000000707067223 */ /* 0x000fca0000000006 */
[----:B------:R-:W1:Y:S02]  /*0150*/  SHFL.BFLY PT, R5, R6, 0x10, 0x1f ;  /* 0x0e001f0006057f89 */ /* 0x000e6400000e0000 */
[----:B-1----:R-:W-:-:S05]  /*0160*/  FADD R5, R6, R5 ;  /* 0x0000000506057221 */ /* 0x002fca0000000000 */
[----:B------:R-:W1:Y:S02]  /*0170*/  SHFL.BFLY PT, R4, R5, 0x8, 0x1f ;  /* 0x0d001f0005047f89 */ /* 0x000e6400000e0000 */
[----:B-1----:R-:W-:Y:S01]  /*0180*/  FADD R4, R5, R4 ;  /* 0x0000000405047221 */ /* 0x002fe20000000000 */
[----:B------:R-:W-:-:S04]  /*0190*/  SHF.R.U32.HI R5, RZ, 0x3, R13 ;  /* 0x00000003ff057819 */ /* 0x000fc8000001160d */
[----:B------:R-:W1:Y:S02]  /*01a0*/  SHFL.BFLY PT, R7, R4, 0x4, 0x1f ;  /* 0x0c801f0004077f89 */ /* 0x000e6400000e0000 */
[----:B-1----:R-:W-:-:S05]  /*01b0*/  FADD R7, R4, R7 ;  /* 0x0000000704077221 */ /* 0x002fca0000000000 */
[----:B------:R-:W1:Y:S02]  /*01c0*/  SHFL.BFLY PT, R12, R7, 0x2, 0x1f ;  /* 0x0c401f00070c7f89 */ /* 0x000e6400000e0000 */
[----:B-1----:R-:W-:-:S05]  /*01d0*/  FADD R12, R7, R12 ;  /* 0x0000000c070c7221 */ /* 0x002fca0000000000 */
[----:B------:R-:W1:Y:S02]  /*01e0*/  SHFL.BFLY PT, R11, R12, 0x1, 0x1f ;  /* 0x0c201f000c0b7f89 */ /* 0x000e6400000e0000 */
[----:B-1----:R-:W-:Y:S01]  /*01f0*/  FADD R4, R12, R11 ;  /* 0x0000000b0c047221 */ /* 0x002fe20000000000 */
[----:B------:R-:W-:-:S05]  /*0200*/  LOP3.LUT R11, R5, 0x3c, RZ, 0xc0, !PT ;  /* 0x0000003c050b7812 */ /* 0x000fca00078ec0ff */
[----:B------:R-:W-:Y:S01]  /*0210*/  @!P2 STS [R11+UR4], R4 ;  /* 0x000000040b00a988 */ /* 0x000fe20008000804 */
[----:B------:R-:W-:Y:S06]  /*0220*/  BAR.SYNC.DEFER_BLOCKING 0x0 ;  /* 0x0000000000007b1d */ /* 0x000fec0000010000 */
[----:B------:R-:W1:Y:S04]  /*0230*/  @!P1 LDS R10, [R2+UR4] ;  /* 0x00000004020a9984 */ /* 0x000e680008000800 */
[----:B-1----:R-:W1:Y:S02]  /*0240*/  SHFL.BFLY PT, R5, R10, 0x8, 0x1f ;  /* 0x0d001f000a057f89 */ /* 0x002e6400000e0000 */
[----:B-1----:R-:W-:-:S05]  /*0250*/  FADD R5, R10, R5 ;  /* 0x000000050a057221 */ /* 0x002fca0000000000 */
[----:B------:R-:W1:Y:S02]  /*0260*/  SHFL.BFLY PT, R6, R5, 0x4, 0x1f ;  /* 0x0c801f0005067f89 */ /* 0x000e6400000e0000 */
[----:B-1----:R-:W-:-:S05]  /*0270*/  FADD R6, R5, R6 ;  /* 0x0000000605067221 */ /* 0x002fca0000000000 */
[----:B------:R-:W1:Y:S02]  /*0280*/  SHFL.BFLY PT, R7, R6, 0x2, 0x1f ;  /* 0x0c401f0006077f89 */ /* 0x000e6400000e0000 */
[----:B-1----:R-:W-:-:S05]  /*0290*/  FADD R7, R6, R7 ;  /* 0x0000000706077221 */ /* 0x002fca0000000000 */
[----:B------:R-:W1:Y:S02]  /*02a0*/  SHFL.BFLY PT, R12, R7, 0x1, 0x1f ;  /* 0x0c201f00070c7f89 */ /* 0x000e6400000e0000 */
[----:B-1----:R-:W-:Y:S02]  /*02b0*/  FADD R17, R7, R12 ;  /* 0x0000000c07117221 */ /* 0x002fe40000000000 */
[----:B------:R-:W1:Y:S03]  /*02c0*/  @!P4 LDC.64 R12, c[0x0][0x210] ;  /* 0x00008400ff0ccb82 */ /* 0x000e660000000a00 */
[----:B------:R-:W-:Y:S05]  /*02d0*/  @P0 STS [R2+UR4], R17 ;  /* 0x0000001102000988 */ /* 0x000fea0008000804 */
[----:B------:R-:W-:Y:S06]  /*02e0*/  BAR.SYNC.DEFER_BLOCKING 0x0 ;  /* 0x0000000000007b1d */ /* 0x000fec0000010000 */
[----:B------:R-:W2:Y:S02]  /*02f0*/  LDS R10, [UR4] ;  /* 0x00000004ff0a7984 */ /* 0x000ea40008000800 */
[----:B--2---:R-:W1:Y:S01]  /*0300*/  MUFU.SQRT R19, R10 ;  /* 0x0000000a00137308 */ /* 0x004e620000002000 */
[----:B------:R-:W-:Y:S06]  /*0310*/  BAR.SYNC.DEFER_BLOCKING 0x0 ;  /* 0x0000000000007b1d */ /* 0x000fec0000010000 */
[----:B-1----:R1:W-:Y:S04]  /*0320*/  @!P4 STG.E desc[UR6][R12.64], R19 ;  /* 0x000000130c00c986 */ /* 0x0023e8000c101906 */
[----:B---3--:R-:W2:Y:S04]  /*0330*/  LDG.E R16, desc[UR6][R14.64] ;  /* 0x000000060e107981 */ /* 0x008ea8000c1e1900 */
[----:B------:R-:W3:Y:S01]  /*0340*/  LDG.E.EF.128 R4, desc[UR6][R8.64] ;  /* 0x0000000608047981 */ /* 0x000ee2000c0e1d00 */
[----:B------:R-:W-:-:S02]  /*0350*/  FSETP.GT.AND P3, PT, R19, 8.50705917302346158658e+37, PT ;  /* 0x7e8000001300780b */ /* 0x000fc40003f64000 */
[----:B------:R-:W-:-:S11]  /*0360*/  FSETP.GEU.AND P5, PT, R19, 1.175494350822287508e-38, PT ;  /* 0x008000001300780b */ /* 0x000fd60003fae000 */
[----:B-1----:R-:W-:-:S04]  /*0370*/  @P3 FMUL R19, R19, 0.25 ;  /* 0x3e80000013133820 */ /* 0x002fc80000400000 */
[----:B------:R-:W-:-:S04]  /*0380*/  @!P5 FMUL R19, R19, 16777216 ;  /* 0x4b8000001313d820 */ /* 0x000fc80000400000 */
[----:B------:R-:W1:Y:S01]  /*0390*/  MUFU.RCP R17, R19 ;  /* 0x0000001300117308 */ /* 0x000e620000001000 */
[----:B--2---:R-:W-:-:S04]  /*03a0*/  @P3 FMUL R16, R16, 0.25 ;  /* 0x3e80000010103820 */ /* 0x004fc80000400000 */
[----:B------:R-:W-:-:S04]  /*03b0*/  @!P5 FMUL R16, R16, 16777216 ;  /* 0x4b8000001010d820 */ /* 0x000fc80000400000 */
[----:B-1----:R-:W-:-:S04]  /*03c0*/  FMUL R17, R17, R16 ;  /* 0x0000001011117220 */ /* 0x002fc80000400000 */
[-C--:B---3--:R-:W-:Y:S01]  /*03d0*/  FMUL R5, R5, R17.reuse ;  /* 0x0000001105057220 */ /* 0x088fe20000400000 */
[-C--:B------:R-:W-:Y:S01]  /*03e0*/  FMUL R4, R4, R17.reuse ;  /* 0x0000001104047220 */ /* 0x080fe20000400000 */
[-C--:B------:R-:W-:Y:S01]  /*03f0*/  FMUL R6, R6, R17.reuse ;  /* 0x0000001106067220 */ /* 0x080fe20000400000 */
[----:B------:R-:W-:Y:S01]  /*0400*/  FMUL R7, R7, R17 ;  /* 0x0000001107077220 */ /* 0x000fe20000400000 */
[----:B------:R-:W-:-:S04]  /*0410*/  FMUL R9, R5, R5 ;  /* 0x0000000505097220 */ /* 0x000fc80000400000 */
[----:B------:R-:W-:-:S04]  /*0420*/  FFMA R9, R4, R4, R9 ;  /* 0x0000000404097223 */ /* 0x000fc80000000009 */
[----:B------:R-:W-:-:S04]  /*0430*/  FFMA R8, R6, R6, R9 ;  /* 0x0000000606087223 */ /* 0x000fc80000000009 */
[----:B------:R-:W-:-:S05]  /*0440*/  FFMA R10, R7, R7, R8 ;  /* 0x00000007070a7223 */ /* 0x000fca0000000008 */
[----:B------:R-:W1:Y:S02]  /*0450*/  SHFL.BFLY PT, R9, R10, 0x10, 0x1f ;  /* 0x0e001f000a097f89 */ /* 0x000e6400000e0000 */
[----:B-1----:R-:W-:-:S05]  /*0460*/  FADD R12, R10, R9 ;  /* 0x000000090a0c7221 */ /* 0x002fca0000000000 */
[----:B------:R-:W1:Y:S02]  /*0470*/  SHFL.BFLY PT, R9, R12, 0x8, 0x1f ;  /* 0x0d001f000c097f89 */ /* 0x000e6400000e0000 */
[----:B-1----:R-:W-:-:S05]  /*0480*/  FADD R13, R12, R9 ;  /* 0x000000090c0d7221 */ /* 0x002fca0000000000 */
[----:B------:R-:W1:Y:S02]  /*0490*/  SHFL.BFLY PT, R8, R13, 0x4, 0x1f ;  /* 0x0c801f000d087f89 */ /* 0x000e6400000e0000 */
[----:B-1----:R-:W-:-:S05]  /*04a0*/  FADD R14, R13, R8 ;  /* 0x000000080d0e7221 */ /* 0x002fca0000000000 */
[----:B------:R-:W1:Y:S02]  /*04b0*/  SHFL.BFLY PT, R9, R14, 0x2, 0x1f ;  /* 0x0c401f000e097f89 */ /* 0x000e6400000e0000 */
[----:B-1----:R-:W-:Y:S02]  /*04c0*/  FADD R15, R14, R9 ;  /* 0x000000090e0f7221 */ /* 0x002fe40000000000 */
[----:B------:R-:W1:Y:S03]  /*04d0*/  LDC.64 R8, c[0x0][0x230] ;  /* 0x00008c00ff087b82 */ /* 0x000e660000000a00 */
[----:B------:R-:W2:Y:S01]  /*04e0*/  SHFL.BFLY PT, R16, R15, 0x1, 0x1f ;  /* 0x0c201f000f107f89 */ /* 0x000ea200000e0000 */
[----:B-1----:R-:W-:-:S04]  /*04f0*/  IMAD.WIDE.U32 R8, R0, 0x4, R8 ;  /* 0x0000000400087825 */ /* 0x002fc800078e0008 */
[----:B--2---:R-:W-:Y:S01]  /*0500*/  FADD R16, R15, R16 ;  /* 0x000000100f107221 */ /* 0x004fe20000000000 */
[----:B------:R1:W-:Y:S04]  /*0510*/  STG.E.128 desc[UR6][R8.64], R4 ;  /* 0x0000000408007986 */ /* 0x0003e8000c101d06 */
[----:B------:R-:W-:Y:S01]  /*0520*/  @!P2 STS [R11+UR4], R16 ;  /* 0x000000100b00a988 */ /* 0x000fe20008000804 */
[----:B------:R-:W-:Y:S08]  /*0530*/  BAR.SYNC.DEFER_BLOCKING 0x0 ;  /* 0x0000000000007b1d */ /* 0x000ff00000010000 */
[----:B-1----:R-:W1:Y:S01]  /*0540*/  @!P4 LDC.64 R4, c[0x0][0x218] ;  /* 0x00008600ff04cb82 */ /* 0x002e620000000a00 */
[----:B------:R-:W2:Y:S04]  /*0550*/  @!P1 LDS R3, [R2+UR4] ;  /* 0x0000000402039984 */ /* 0x000ea80008000800 */
[----:B--2---:R-:W2:Y:S02]  /*0560*/  SHFL.BFLY PT, R10, R3, 0x8, 0x1f ;  /* 0x0d001f00030a7f89 */ /* 0x004ea400000e0000 */
[----:B--2---:R-:W-:-:S05]  /*0570*/  FADD R10, R3, R10 ;  /* 0x0000000a030a7221 */ /* 0x004fca0000000000 */
[----:B------:R-:W2:Y:S02]  /*0580*/  SHFL.BFLY PT, R13, R10, 0x4, 0x1f ;  /* 0x0c801f000a0d7f89 */ /* 0x000ea400000e0000 */
[----:B--2---:R-:W-:-:S05]  /*0590*/  FADD R13, R10, R13 ;  /* 0x0000000d0a0d7221 */ /* 0x004fca0000000000 */
[----:B------:R-:W2:Y:S02]  /*05a0*/  SHFL.BFLY PT, R12, R13, 0x2, 0x1f ;  /* 0x0c401f000d0c7f89 */ /* 0x000ea400000e0000 */
[----:B--2---:R-:W-:-:S05]  /*05b0*/  FADD R12, R13, R12 ;  /* 0x0000000c0d0c7221 */ /* 0x004fca0000000000 */
[----:B------:R-:W2:Y:S02]  /*05c0*/  SHFL.BFLY PT, R15, R12, 0x1, 0x1f ;  /* 0x0c201f000c0f7f89 */ /* 0x000ea400000e0000 */
[----:B--2---:R-:W-:-:S05]  /*05d0*/  FADD R15, R12, R15 ;  /* 0x0000000f0c0f7221 */ /* 0x004fca0000000000 */
[----:B------:R2:W-:Y:S01]  /*05e0*/  @P0 STS [R2+UR4], R15 ;  /* 0x0000000f02000988 */ /* 0x0005e20008000804 */
[----:B------:R-:W-:Y:S08]  /*05f0*/  BAR.SYNC.DEFER_BLOCKING 0x0 ;  /* 0x0000000000007b1d */ /* 0x000ff00000010000 */
[----:B--2---:R-:W2:Y:S01]  /*0600*/  LDC.64 R2, c[0x0][0x238] ;  /* 0x00008e00ff027b82 */ /* 0x004ea20000000a00 */
[----:B------:R-:W3:Y:S02]  /*0610*/  LDS R6, [UR4] ;  /* 0x00000004ff067984 */ /* 0x000ee40008000800 */
[----:B---3--:R-:W1:Y:S05]  /*0620*/  MUFU.SQRT R7, R6 ;  /* 0x0000000600077308 */ /* 0x008e6a0000002000 */
[----:B------:R-:W-:Y:S06]  /*0630*/  BAR.SYNC.DEFER_BLOCKING 0x0 ;  /* 0x0000000000007b1d */ /* 0x000fec0000010000 */
[----:B-1----:R1:W-:Y:S04]  /*0640*/  @!P4 STG.E desc[UR6][R4.64], R7 ;  /* 0x000000070400c986 */ /* 0x0023e8000c101906 */
[----:B------:R-:W3:Y:S01]  /*0650*/  LDG.E.EF.128 R16, desc[UR6][R8.64] ;  /* 0x0000000608107981 */ /* 0x000ee2000c0e1d00 */
[C---:B------:R-:W-:Y:S01]  /*0660*/  FSETP.GT.AND P0, PT, R7.reuse, 9.9999999600419720025e-13, PT ;  /* 0x2b8cbccc0700780b */ /* 0x040fe20003f04000 */
[----:B--2---:R-:W-:Y:S01]  /*0670*/  IMAD.WIDE.U32 R2, R0, 0x4, R2 ;  /* 0x0000000400027825 */ /* 0x004fe200078e0002 */
[----:B------:R-:W-:-:S11]  /*0680*/  FSETP.NAN.AND P1, PT, R7, R7, PT ;  /* 0x000000070700720b */ /* 0x000fd60003f28000 */
[----:B-1----:R-:W-:-:S04]  /*0690*/  @!P0 FSEL R7, R7, 9.9999999600419720025e-13, P1 ;  /* 0x2b8cbccc07078808 */ /* 0x002fc80000800000 */
[C---:B------:R-:W-:Y:S02]  /*06a0*/  FSETP.GT.AND P0, PT, R7.reuse, 8.50705917302346158658e+37, PT ;  /* 0x7e8000000700780b */ /* 0x040fe40003f04000 */
[----:B------:R-:W-:-:S11]  /*06b0*/  FSETP.GEU.AND P1, PT, R7, 1.175494350822287508e-38, PT ;  /* 0x008000000700780b */ /* 0x000fd60003f2e000 */
[----:B------:R-:W-:-:S04]  /*06c0*/  @P0 FMUL R7, R7, 0.25 ;  /* 0x3e80000007070820 */ /* 0x000fc80000400000 */
[----:B------:R-:W-:-:S04]  /*06d0*/  @!P1 FMUL R7, R7, 16777216 ;  /* 0x4b80000007079820 */ /* 0x000fc80000400000 */
[----:B------:R-:W1:Y:S01]  /*06e0*/  MUFU.RCP R6, R7 ;  /* 0x0000000700067308 */ /* 0x000e620000001000 */
[----:B---3--:R-:W-:Y:S01]  /*06f0*/  @P0 FMUL R16, R16, 0.25 ;  /* 0x3e80000010100820 */ /* 0x008fe20000400000 */
[----:B------:R-:W-:Y:S01]  /*0700*/  @P0 FMUL R17, R17, 0.25 ;  /* 0x3e80000011110820 */ /* 0x000fe20000400000 */
[----:B------:R-:W-:Y:S01]  /*0710*/  @P0 FMUL R18, R18, 0.25 ;  /* 0x3e80000012120820 */ /* 0x000fe20000400000 */
[----:B------:R-:W-:Y:S01]  /*0720*/  @P0 FMUL R19, R19, 0.25 ;  /* 0x3e80000013130820 */ /* 0x000fe20000400000 */
[----:B------:R-:W-:Y:S01]  /*0730*/  @!P1 FMUL R16, R16, 16777216 ;  /* 0x4b80000010109820 */ /* 0x000fe20000400000 */
[----:B------:R-:W-:Y:S01]  /*0740*/  @!P1 FMUL R17, R17, 16777216 ;  /* 0x4b80000011119820 */ /* 0x000fe20000400000 */
[----:B------:R-:W-:Y:S01]  /*0750*/  @!P1 FMUL R18, R18, 16777216 ;  /* 0x4b80000012129820 */ /* 0x000fe20000400000 */
[----:B------:R-:W-:Y:S01]  /*0760*/  @!P1 FMUL R19, R19, 16777216 ;  /* 0x4b80000013139820 */ /* 0x000fe20000400000 */
[C---:B-1----:R-:W-:Y:S01]  /*0770*/  FMUL R16, R6.reuse, R16 ;  /* 0x0000001006107220 */ /* 0x042fe20000400000 */
[C---:B------:R-:W-:Y:S01]  /*0780*/  FMUL R17, R6.reuse, R17 ;  /* 0x0000001106117220 */ /* 0x040fe20000400000 */
[C---:B------:R-:W-:Y:S01]  /*0790*/  FMUL R18, R6.reuse, R18 ;  /* 0x0000001206127220 */ /* 0x040fe20000400000 */
[----:B------:R-:W-:-:S05]  /*07a0*/  FMUL R19, R6, R19 ;  /* 0x0000001306137220 */ /* 0x000fca0000400000 */
[----:B------:R-:W-:Y:S01]  /*07b0*/  STG.E.128 desc[UR6][R2.64], R16 ;  /* 0x0000001002007986 */ /* 0x000fe2000c101d06 */
[----:B------:R-:W-:Y:S05]  /*07c0*/  EXIT ;  /* 0x000000000000794d */ /* 0x000fea0003800000 */
.L_x_0:
[----:B------:R-:W-:-:S00]  /*07d0*/  BRA `(.L_x_0) ;  /* 0xfffffffc00fc7947 */ /* 0x000fc0000383ffff */
[----:B------:R-:W-:-:S00]  /*07e0*/  NOP ;  /* 0x0000000000007918 */ /* 0x000fc00000000000 */
        /* <DEDUP_REMOVED lines=9> */
.L_x_1:


//--------------------- .nv.global.init           --------------------------
	.section	.nv.global.init,"aw",@progbits
.nv.global.init:
	.type		_$_str,@object
	.size		_$_str,(_$_str_$_2 - _$_str)
_$_str:
        /*0000*/ 	.byte	0x5f, 0x5f, 0x43, 0x55, 0x44, 0x41, 0x5f, 0x46, 0x54, 0x5a, 0x00
	.type		_$_str_$_2,@object
	.size		_$_str_$_2,(.L_1 - _$_str_$_2)
_$_str_$_2:
        /*000b*/ 	.byte	0x5f, 0x5f, 0x43, 0x55, 0x44, 0x41, 0x5f, 0x50, 0x52, 0x45, 0x43, 0x5f, 0x53, 0x51, 0x52, 0x54
        /*001b*/ 	.byte	0x00
.L_1:


//--------------------- .nv.shared.triton_red_fused__weight_norm_interface_clamp_min_div_linalg_vector_norm_12 --------------------------
	.section	.nv.shared.triton_red_fused__weight_norm_interface_clamp_min_div_linalg_vector_norm_12,"aw",@nobits
	.sectionflags	@""
	.align	16
	.zero		1024


//--------------------- .nv.constant0.triton_red_fused__weight_norm_interface_clamp_min_div_linalg_vector_norm_12 --------------------------
	.section	.nv.constant0.triton_red_fused__weight_norm_interface_clamp_min_div_linalg_vector_norm_12,"a",@progbits
	.sectionflags	@""
	.align	4
.nv.constant0.triton_red_fused__weight_norm_interface_clamp_min_div_linalg_vector_norm_12:
	.zero		580
